//
// Generated by NVIDIA NVVM Compiler
//
// Compiler Build ID: CL-36424714
// Cuda compilation tools, release 13.0, V13.0.88
// Based on NVVM 20.0.0
//

.version 9.0
.target sm_100
.address_size 64

	// .globl	_Z6MatAddPiS_S_
.extern .func  (.param .b32 func_retval0) vprintf
(
	.param .b64 vprintf_param_0,
	.param .b64 vprintf_param_1
)
;
.global .align 1 .b8 $str[10] = {105, 100, 120, 32, 61, 32, 37, 100, 10};

.visible .entry _Z6MatAddPiS_S_(
	.param .u64 .ptr .align 1 _Z6MatAddPiS_S__param_0,
	.param .u64 .ptr .align 1 _Z6MatAddPiS_S__param_1,
	.param .u64 .ptr .align 1 _Z6MatAddPiS_S__param_2
)
{
	.local .align 8 .b8 	__local_depot0[8];
	.reg .b64 	%SP;
	.reg .b64 	%SPL;
	.reg .pred 	%p<4>;
	.reg .b32 	%r<17>;
	.reg .b64 	%rd<15>;

	mov.u64 	%SPL, __local_depot0;
	cvta.local.u64 	%SP, %SPL;
	ld.param.u64 	%rd1, [_Z6MatAddPiS_S__param_0];
	ld.param.u64 	%rd2, [_Z6MatAddPiS_S__param_1];
	ld.param.u64 	%rd3, [_Z6MatAddPiS_S__param_2];
	add.u64 	%rd4, %SP, 0;
	add.u64 	%rd5, %SPL, 0;
	mov.u32 	%r2, %ctaid.x;
	mov.u32 	%r3, %ntid.x;
	mov.u32 	%r4, %tid.x;
	mad.lo.s32 	%r5, %r2, %r3, %r4;
	mov.u32 	%r6, %ctaid.y;
	mov.u32 	%r7, %ntid.y;
	mov.u32 	%r8, %tid.y;
	mad.lo.s32 	%r9, %r6, %r7, %r8;
	shl.b32 	%r11, %r9, 2;
	add.s32 	%r1, %r11, %r5;
	st.local.u32 	[%rd5], %r1;
	mov.u64 	%rd6, $str;
	cvta.global.u64 	%rd7, %rd6;
	{ // callseq 0, 0
	.param .b64 param0;
	st.param.b64 	[param0], %rd7;
	.param .b64 param1;
	st.param.b64 	[param1], %rd4;
	.param .b32 retval0;
	call.uni (retval0), 
	vprintf, 
	(
	param0, 
	param1
	);
	ld.param.b32 	%r12, [retval0];
	} // callseq 0
	setp.gt.s32 	%p1, %r5, 3;
	setp.gt.u32 	%p2, %r9, 3;
	or.pred  	%p3, %p1, %p2;
	@%p3 bra 	$L__BB0_2;
	cvta.to.global.u64 	%rd8, %rd1;
	cvta.to.global.u64 	%rd9, %rd2;
	cvta.to.global.u64 	%rd10, %rd3;
	mul.wide.s32 	%rd11, %r1, 4;
	add.s64 	%rd12, %rd8, %rd11;
	ld.global.u32 	%r14, [%rd12];
	add.s64 	%rd13, %rd9, %rd11;
	ld.global.u32 	%r15, [%rd13];
	add.s32 	%r16, %r15, %r14;
	add.s64 	%rd14, %rd10, %rd11;
	st.global.u32 	[%rd14], %r16;
$L__BB0_2:
	ret;

}


// ===== COMPILED SASS (sm_100) =====

	.target	sm_100

	.elftype	@"ET_EXEC"


//--------------------- .note.nv.tkinfo           --------------------------
	.section	.note.nv.tkinfo,"",@"SHT_NOTE"
	.sectionflags	@"SHF_NOTE_NV_TKINFO"
	.tkinfo
        /*0018*/ 	.word	0x00000002
        /*0030*/ 	.string	""
        /*0030*/ 	.string	"ptxas"
        /*0030*/ 	.string	"Cuda compilation tools, release 13.0, V13.0.88"
        /*0030*/ 	.string	"Build cuda_13.0.r13.0/compiler.36424714_0"
        /*0030*/ 	.string	"-arch sm_100 -m 64 "



//--------------------- .note.nv.cuinfo           --------------------------
	.section	.note.nv.cuinfo,"",@"SHT_NOTE"
	.sectionflags	@"SHF_NOTE_NV_CUINFO"
        /*0018*/ 	.short	0x0002
        /*001a*/ 	.short	0x0064
        /*001c*/ 	.short	0x0082
	.zero		2


//--------------------- .nv.info                  --------------------------
	.section	.nv.info,"",@"SHT_CUDA_INFO"
	.align	4


	//----- nvinfo : EIATTR_REGCOUNT
	.align		4
        /*0000*/ 	.byte	0x04, 0x2f
        /*0002*/ 	.short	(.L_2 - .L_1)
	.align		4
.L_1:
        /*0004*/ 	.word	index@(_Z6MatAddPiS_S_)
        /*0008*/ 	.word	0x00000018


	//----- nvinfo : EIATTR_FRAME_SIZE
	.align		4
.L_2:
        /*000c*/ 	.byte	0x04, 0x11
        /*000e*/ 	.short	(.L_4 - .L_3)
	.align		4
.L_3:
        /*0010*/ 	.word	index@(_Z6MatAddPiS_S_)
        /*0014*/ 	.word	0x00000008


	//----- nvinfo : EIATTR_MIN_STACK_SIZE
	.align		4
.L_4:
        /*0018*/ 	.byte	0x04, 0x12
        /*001a*/ 	.short	(.L_6 - .L_5)
	.align		4
.L_5:
        /*001c*/ 	.word	index@(_Z6MatAddPiS_S_)
        /*0020*/ 	.word	0x00000008
.L_6:


//--------------------- .nv.compat                --------------------------
	.section	.nv.compat,"",@"SHT_CUDA_COMPAT_INFO"
	.align	4
        /*0000*/ 	.byte	0x02, 0x09, 0x00, 0x00, 0x02, 0x02, 0x01, 0x00, 0x02, 0x05, 0x05, 0x00, 0x03, 0x07, 0x01, 0x01
        /*0010*/ 	.byte	0x02, 0x03, 0x00, 0x00, 0x02, 0x06, 0x01, 0x00, 0x04, 0x0b, 0x08, 0x00, 0x09, 0x00, 0x00, 0x00
        /*0020*/ 	.byte	0x00, 0x00, 0x00, 0x00


//--------------------- .nv.info._Z6MatAddPiS_S_  --------------------------
	.section	.nv.info._Z6MatAddPiS_S_,"",@"SHT_CUDA_INFO"
	.sectionflags	@""
	.align	4


	//----- nvinfo : EIATTR_CUDA_API_VERSION
	.align		4
        /*0000*/ 	.byte	0x04, 0x37
        /*0002*/ 	.short	(.L_8 - .L_7)
.L_7:
        /*0004*/ 	.word	0x00000082


	//----- nvinfo : EIATTR_KPARAM_INFO
	.align		4
.L_8:
        /*0008*/ 	.byte	0x04, 0x17
        /*000a*/ 	.short	(.L_10 - .L_9)
.L_9:
        /*000c*/ 	.word	0x00000000
        /*0010*/ 	.short	0x0002
        /*0012*/ 	.short	0x0010
        /*0014*/ 	.byte	0x00, 0xf5, 0x21, 0x00


	//----- nvinfo : EIATTR_KPARAM_INFO
	.align		4
.L_10:
        /*0018*/ 	.byte	0x04, 0x17
        /*001a*/ 	.short	(.L_12 - .L_11)
.L_11:
        /*001c*/ 	.word	0x00000000
        /*0020*/ 	.short	0x0001
        /*0022*/ 	.short	0x0008
        /*0024*/ 	.byte	0x00, 0xf5, 0x21, 0x00


	//----- nvinfo : EIATTR_KPARAM_INFO
	.align		4
.L_12:
        /*0028*/ 	.byte	0x04, 0x17
        /*002a*/ 	.short	(.L_14 - .L_13)
.L_13:
        /*002c*/ 	.word	0x00000000
        /*0030*/ 	.short	0x0000
        /*0032*/ 	.short	0x0000
        /*0034*/ 	.byte	0x00, 0xf5, 0x21, 0x00


	//----- nvinfo : EIATTR_SPARSE_MMA_MASK
	.align		4
.L_14:
        /*0038*/ 	.byte	0x03, 0x50
        /*003a*/ 	.short	0x0000


	//----- nvinfo : EIATTR_MAXREG_COUNT
	.align		4
        /*003c*/ 	.byte	0x03, 0x1b
        /*003e*/ 	.short	0x00ff


	//----- nvinfo : EIATTR_EXTERNS
	.align		4
        /*0040*/ 	.byte	0x04, 0x0f
        /*0042*/ 	.short	(.L_16 - .L_15)


	//   ....[0]....
	.align		4
.L_15:
        /*0044*/ 	.word	index@(vprintf)


	//----- nvinfo : EIATTR_MERCURY_ISA_VERSION
	.align		4
.L_16:
        /*0048*/ 	.byte	0x03, 0x5f
        /*004a*/ 	.short	0x0101


	//----- nvinfo : EIATTR_VRC_CTA_INIT_COUNT
	.align		4
        /*004c*/ 	.byte	0x02, 0x4a
	.zero		1
	.zero		1


	//----- nvinfo : EIATTR_SYSCALL_OFFSETS
	.align		4
        /*0050*/ 	.byte	0x04, 0x46
        /*0052*/ 	.short	(.L_18 - .L_17)


	//   ....[0]....
.L_17:
        /*0054*/ 	.word	0x00000160


	//----- nvinfo : EIATTR_EXIT_INSTR_OFFSETS
	.align		4
.L_18:
        /*0058*/ 	.byte	0x04, 0x1c
        /*005a*/ 	.short	(.L_20 - .L_19)


	//   ....[0]....
.L_19:
        /*005c*/ 	.word	0x00000190


	//   ....[1]....
        /*0060*/ 	.word	0x00000250


	//----- nvinfo : EIATTR_CRS_STACK_SIZE
	.align		4
.L_20:
        /*0064*/ 	.byte	0x04, 0x1e
        /*0066*/ 	.short	(.L_22 - .L_21)
.L_21:
        /*0068*/ 	.word	0x00000000


	//----- nvinfo : EIATTR_CBANK_PARAM_SIZE
	.align		4
.L_22:
        /*006c*/ 	.byte	0x03, 0x19
        /*006e*/ 	.short	0x0018


	//----- nvinfo : EIATTR_PARAM_CBANK
	.align		4
        /*0070*/ 	.byte	0x04, 0x0a
        /*0072*/ 	.short	(.L_24 - .L_23)
	.align		4
.L_23:
        /*0074*/ 	.word	index@(.nv.constant0._Z6MatAddPiS_S_)
        /*0078*/ 	.short	0x0380
        /*007a*/ 	.short	0x0018


	//----- nvinfo : EIATTR_SW_WAR
	.align		4
.L_24:
        /*007c*/ 	.byte	0x04, 0x36
        /*007e*/ 	.short	(.L_26 - .L_25)
.L_25:
        /*0080*/ 	.word	0x00000008
.L_26:


//--------------------- .nv.callgraph             --------------------------
	.section	.nv.callgraph,"",@"SHT_CUDA_CALLGRAPH"
	.align	4
	.sectionentsize	8
	.align		4
        /*0000*/ 	.word	0x00000000
	.align		4
        /*0004*/ 	.word	0xffffffff
	.align		4
        /*0008*/ 	.word	index@(_Z6MatAddPiS_S_)
	.align		4
        /*000c*/ 	.word	index@(vprintf)
	.align		4
        /*0010*/ 	.word	0x00000000
	.align		4
        /*0014*/ 	.word	0xfffffffe
	.align		4
        /*0018*/ 	.word	0x00000000
	.align		4
        /*001c*/ 	.word	0xfffffffd
	.align		4
        /*0020*/ 	.word	0x00000000
	.align		4
        /*0024*/ 	.word	0xfffffffc


//--------------------- .nv.constant4             --------------------------
	.section	.nv.constant4,"a",@progbits
	.align	8
	.align		8
.nv.constant4:
        /*0000*/ 	.dword	vprintf
	.align		8
        /*0008*/ 	.dword	$str


//--------------------- .text._Z6MatAddPiS_S_     --------------------------
	.section	.text._Z6MatAddPiS_S_,"ax",@progbits
	.align	128
        .global         _Z6MatAddPiS_S_
        .type           _Z6MatAddPiS_S_,@function
        .size           _Z6MatAddPiS_S_,(.L_x_2 - _Z6MatAddPiS_S_)
        .other          _Z6MatAddPiS_S_,@"STO_CUDA_ENTRY STV_DEFAULT"
_Z6MatAddPiS_S_:
.text._Z6MatAddPiS_S_:
[----:B------:R-:W0:Y:S01]  /*0000*/  LDC R1, c[0x0][0x37c] ;  /* 0x0000df00ff017b82 */ /* 0x000e220000000800 */
[----:B------:R-:W1:Y:S01]  /*0010*/  S2R R3, SR_TID.X ;  /* 0x0000000000037919 */ /* 0x000e620000002100 */
[----:B------:R-:W2:Y:S06]  /*0020*/  LDCU UR5, c[0x0][0x2fc] ;  /* 0x00005f80ff0577ac */ /* 0x000eac0008000800 */
[----:B------:R-:W1:Y:S01]  /*0030*/  LDC R16, c[0x0][0x360] ;  /* 0x0000d800ff107b82 */ /* 0x000e620000000800 */
[----:B0-----:R-:W-:Y:S01]  /*0040*/  VIADD R1, R1, 0xfffffff8 ;  /* 0xfffffff801017836 */ /* 0x001fe20000000000 */
[----:B------:R-:W0:Y:S06]  /*0050*/  S2R R0, SR_TID.Y ;  /* 0x0000000000007919 */ /* 0x000e2c0000002200 */
[----:B------:R-:W1:Y:S08]  /*0060*/  S2UR UR4, SR_CTAID.X ;  /* 0x00000000000479c3 */ /* 0x000e700000002500 */
[----:B------:R-:W0:Y:S08]  /*0070*/  S2UR UR6, SR_CTAID.Y ;  /* 0x00000000000679c3 */ /* 0x000e300000002600 */
[----:B------:R-:W0:Y:S01]  /*0080*/  LDC R17, c[0x0][0x364] ;  /* 0x0000d900ff117b82 */ /* 0x000e220000000800 */
[----:B-1----:R-:W-:Y:S01]  /*0090*/  IMAD R16, R16, UR4, R3 ;  /* 0x0000000410107c24 */ /* 0x002fe2000f8e0203 */
[----:B------:R-:W1:Y:S01]  /*00a0*/  LDCU UR4, c[0x0][0x2f8] ;  /* 0x00005f00ff0477ac */ /* 0x000e620008000800 */
[----:B0-----:R-:W-:Y:S01]  /*00b0*/  IMAD R17, R17, UR6, R0 ;  /* 0x0000000611117c24 */ /* 0x001fe2000f8e0200 */
[----:B------:R-:W-:Y:S01]  /*00c0*/  MOV R0, 0x0 ;  /* 0x0000000000007802 */ /* 0x000fe20000000f00 */
[----:B------:R-:W0:Y:S01]  /*00d0*/  LDCU.64 UR6, c[0x4][0x8] ;  /* 0x01000100ff0677ac */ /* 0x000e220008000a00 */
[----:B-1----:R-:W-:Y:S01]  /*00e0*/  IADD3 R6, P0, PT, R1, UR4, RZ ;  /* 0x0000000401067c10 */ /* 0x002fe2000ff1e0ff */
[----:B------:R-:W-:Y:S01]  /*00f0*/  IMAD R2, R17, 0x4, R16 ;  /* 0x0000000411027824 */ /* 0x000fe200078e0210 */
[----:B------:R1:W3:Y:S02]  /*0100*/  LDC.64 R8, c[0x4][R0] ;  /* 0x0100000000087b82 */ /* 0x0002e40000000a00 */
[----:B--2---:R-:W-:-:S02]  /*0110*/  IADD3.X R7, PT, PT, RZ, UR5, RZ, P0, !PT ;  /* 0x00000005ff077c10 */ /* 0x004fc400087fe4ff */
[----:B------:R1:W-:Y:S01]  /*0120*/  STL [R1], R2 ;  /* 0x0000000201007387 */ /* 0x0003e20000100800 */
[----:B0-----:R-:W-:Y:S01]  /*0130*/  MOV R4, UR6 ;  /* 0x0000000600047c02 */ /* 0x001fe20008000f00 */
[----:B-1----:R-:W-:-:S07]  /*0140*/  IMAD.U32 R5, RZ, RZ, UR7 ;  /* 0x00000007ff057e24 */ /* 0x002fce000f8e00ff */
[----:B------:R-:W-:-:S07]  /*0150*/  LEPC R20, `(.L_x_0) ;  /* 0x000000001014794e */ /* 0x000fce0000000000 */
[----:B---3--:R-:W-:Y:S05]  /*0160*/  CALL.ABS.NOINC R8 ;  /* 0x0000000008007343 */ /* 0x008fea0003c00000 */
.L_x_0:
[----:B------:R-:W-:-:S04]  /*0170*/  ISETP.GT.U32.AND P0, PT, R17, 0x3, PT ;  /* 0x000000031100780c */ /* 0x000fc80003f04070 */
[----:B------:R-:W-:-:S13]  /*0180*/  ISETP.GT.OR P0, PT, R16, 0x3, P0 ;  /* 0x000000031000780c */ /* 0x000fda0000704670 */
[----:B------:R-:W-:Y:S05]  /*0190*/  @P0 EXIT ;  /* 0x000000000000094d */ /* 0x000fea0003800000 */
[----:B------:R-:W0:Y:S01]  /*01a0*/  LDC.64 R4, c[0x0][0x380] ;  /* 0x0000e000ff047b82 */ /* 0x000e220000000a00 */
[----:B------:R-:W1:Y:S07]  /*01b0*/  LDCU.64 UR4, c[0x0][0x358] ;  /* 0x00006b00ff0477ac */ /* 0x000e6e0008000a00 */
[----:B------:R-:W2:Y:S08]  /*01c0*/  LDC.64 R6, c[0x0][0x388] ;  /* 0x0000e200ff067b82 */ /* 0x000eb00000000a00 */
[----:B------:R-:W3:Y:S01]  /*01d0*/  LDC.64 R8, c[0x0][0x390] ;  /* 0x0000e400ff087b82 */ /* 0x000ee20000000a00 */
[----:B0-----:R-:W-:-:S06]  /*01e0*/  IMAD.WIDE R4, R2, 0x4, R4 ;  /* 0x0000000402047825 */ /* 0x001fcc00078e0204 */
[----:B-1----:R-:W4:Y:S01]  /*01f0*/  LDG.E R4, desc[UR4][R4.64] ;  /* 0x0000000404047981 */ /* 0x002f22000c1e1900 */
[----:B--2---:R-:W-:-:S06]  /*0200*/  IMAD.WIDE R6, R2, 0x4, R6 ;  /* 0x0000000402067825 */ /* 0x004fcc00078e0206 */
[----:B------:R-:W4:Y:S01]  /*0210*/  LDG.E R7, desc[UR4][R6.64] ;  /* 0x0000000406077981 */ /* 0x000f22000c1e1900 */
[----:B---3--:R-:W-:Y:S01]  /*0220*/  IMAD.WIDE R2, R2, 0x4, R8 ;  /* 0x0000000402027825 */ /* 0x008fe200078e0208 */
[----:B----4-:R-:W-:-:S05]  /*0230*/  IADD3 R9, PT, PT, R4, R7, RZ ;  /* 0x0000000704097210 */ /* 0x010fca0007ffe0ff */
[----:B------:R-:W-:Y:S01]  /*0240*/  STG.E desc[UR4][R2.64], R9 ;  /* 0x0000000902007986 */ /* 0x000fe2000c101904 */
[----:B------:R-:W-:Y:S05]  /*0250*/  EXIT ;  /* 0x000000000000794d */ /* 0x000fea0003800000 */
.L_x_1:
[----:B------:R-:W-:-:S00]  /*0260*/  BRA `(.L_x_1) ;  /* 0xfffffffc00fc7947 */ /* 0x000fc0000383ffff */
[----:B------:R-:W-:-:S00]  /*0270*/  NOP ;  /* 0x0000000000007918 */ /* 0x000fc00000000000 */
        /* <DEDUP_REMOVED lines=8> */
.L_x_2:


//--------------------- .nv.global.init           --------------------------
	.section	.nv.global.init,"aw",@progbits
.nv.global.init:
	.type		$str,@object
	.size		$str,(.L_0 - $str)
$str:
        /*0000*/ 	.byte	0x69, 0x64, 0x78, 0x20, 0x3d, 0x20, 0x25, 0x64, 0x0a, 0x00
.L_0:


//--------------------- .nv.shared.reserved.0     --------------------------
	.section	.nv.shared.reserved.0,"aw",@nobits
	.weak		__nv_reservedSMEM_offset_0_alias
	.size		__nv_reservedSMEM_offset_0_alias, 0, 64
	.other		__nv_reservedSMEM_offset_0_alias,@"STO_CUDA_RESERVED_SHARED STV_DEFAULT"
__nv_reservedSMEM_offset_0_alias:
	.zero		0
	.zero		64


//--------------------- .nv.constant0._Z6MatAddPiS_S_ --------------------------
	.section	.nv.constant0._Z6MatAddPiS_S_,"a",@progbits
	.sectionflags	@""
	.align	4
.nv.constant0._Z6MatAddPiS_S_:
	.zero		920


//--------------------- SYMBOLS --------------------------

	.type		.nv.reservedSmem.offset0,@object
	.size		.nv.reservedSmem.offset0,0x4
	.type		vprintf,@function
